//
// Generated by NVIDIA NVVM Compiler
//
// Compiler Build ID: CL-36424714
// Cuda compilation tools, release 13.0, V13.0.88
// Based on NVVM 20.0.0
//

.version 9.0
.target sm_100
.address_size 64

	// .globl	_Z10set_kernelIiEviPT_

.visible .entry _Z10set_kernelIiEviPT_(
	.param .u32 _Z10set_kernelIiEviPT__param_0,
	.param .u64 .ptr .align 1 _Z10set_kernelIiEviPT__param_1
)
{
	.reg .b32 	%r<18>;
	.reg .b64 	%rd<5>;

	ld.param.u64 	%rd1, [_Z10set_kernelIiEviPT__param_1];
	cvta.to.global.u64 	%rd2, %rd1;
	mov.u32 	%r1, %ctaid.y;
	mov.u32 	%r2, %nctaid.x;
	mov.u32 	%r3, %ctaid.x;
	mad.lo.s32 	%r4, %r1, %r2, %r3;
	mov.u32 	%r5, %tid.z;
	mov.u32 	%r6, %tid.y;
	mov.u32 	%r7, %ntid.z;
	mov.u32 	%r8, %tid.x;
	mov.u32 	%r9, %ntid.y;
	mov.u32 	%r10, %ntid.x;
	mad.lo.s32 	%r11, %r4, %r10, %r8;
	mad.lo.s32 	%r12, %r11, %r9, %r6;
	mad.lo.s32 	%r13, %r12, %r7, %r5;
	mad.lo.s32 	%r14, %r1, 1000, %r5;
	mad.lo.s32 	%r15, %r3, 10000, %r14;
	mad.lo.s32 	%r16, %r8, 100, %r15;
	mad.lo.s32 	%r17, %r6, 10, %r16;
	mul.wide.s32 	%rd3, %r13, 4;
	add.s64 	%rd4, %rd2, %rd3;
	st.global.u32 	[%rd4], %r17;
	ret;

}


// ===== COMPILED SASS (sm_100) =====

	.target	sm_100

	.elftype	@"ET_EXEC"


//--------------------- .note.nv.tkinfo           --------------------------
	.section	.note.nv.tkinfo,"",@"SHT_NOTE"
	.sectionflags	@"SHF_NOTE_NV_TKINFO"
	.tkinfo
        /*0018*/ 	.word	0x00000002
        /*0030*/ 	.string	""
        /*0030*/ 	.string	"ptxas"
        /*0030*/ 	.string	"Cuda compilation tools, release 13.0, V13.0.88"
        /*0030*/ 	.string	"Build cuda_13.0.r13.0/compiler.36424714_0"
        /*0030*/ 	.string	"-arch sm_100 -m 64 "



//--------------------- .note.nv.cuinfo           --------------------------
	.section	.note.nv.cuinfo,"",@"SHT_NOTE"
	.sectionflags	@"SHF_NOTE_NV_CUINFO"
        /*0018*/ 	.short	0x0002
        /*001a*/ 	.short	0x0064
        /*001c*/ 	.short	0x0082
	.zero		2


//--------------------- .nv.info                  --------------------------
	.section	.nv.info,"",@"SHT_CUDA_INFO"
	.align	4


	//----- nvinfo : EIATTR_REGCOUNT
	.align		4
        /*0000*/ 	.byte	0x04, 0x2f
        /*0002*/ 	.short	(.L_1 - .L_0)
	.align		4
.L_0:
        /*0004*/ 	.word	index@(_Z10set_kernelIiEviPT_)
        /*0008*/ 	.word	0x0000000e


	//----- nvinfo : EIATTR_FRAME_SIZE
	.align		4
.L_1:
        /*000c*/ 	.byte	0x04, 0x11
        /*000e*/ 	.short	(.L_3 - .L_2)
	.align		4
.L_2:
        /*0010*/ 	.word	index@(_Z10set_kernelIiEviPT_)
        /*0014*/ 	.word	0x00000000


	//----- nvinfo : EIATTR_MIN_STACK_SIZE
	.align		4
.L_3:
        /*0018*/ 	.byte	0x04, 0x12
        /*001a*/ 	.short	(.L_5 - .L_4)
	.align		4
.L_4:
        /*001c*/ 	.word	index@(_Z10set_kernelIiEviPT_)
        /*0020*/ 	.word	0x00000000
.L_5:


//--------------------- .nv.compat                --------------------------
	.section	.nv.compat,"",@"SHT_CUDA_COMPAT_INFO"
	.align	4
        /*0000*/ 	.byte	0x02, 0x09, 0x00, 0x00, 0x02, 0x02, 0x01, 0x00, 0x02, 0x05, 0x05, 0x00, 0x03, 0x07, 0x01, 0x01
        /*0010*/ 	.byte	0x02, 0x03, 0x00, 0x00, 0x02, 0x06, 0x01, 0x00, 0x04, 0x0b, 0x08, 0x00, 0x09, 0x00, 0x00, 0x00
        /*0020*/ 	.byte	0x00, 0x00, 0x00, 0x00


//--------------------- .nv.info._Z10set_kernelIiEviPT_ --------------------------
	.section	.nv.info._Z10set_kernelIiEviPT_,"",@"SHT_CUDA_INFO"
	.sectionflags	@""
	.align	4


	//----- nvinfo : EIATTR_CUDA_API_VERSION
	.align		4
        /*0000*/ 	.byte	0x04, 0x37
        /*0002*/ 	.short	(.L_7 - .L_6)
.L_6:
        /*0004*/ 	.word	0x00000082


	//----- nvinfo : EIATTR_KPARAM_INFO
	.align		4
.L_7:
        /*0008*/ 	.byte	0x04, 0x17
        /*000a*/ 	.short	(.L_9 - .L_8)
.L_8:
        /*000c*/ 	.word	0x00000000
        /*0010*/ 	.short	0x0001
        /*0012*/ 	.short	0x0008
        /*0014*/ 	.byte	0x00, 0xf5, 0x21, 0x00


	//----- nvinfo : EIATTR_KPARAM_INFO
	.align		4
.L_9:
        /*0018*/ 	.byte	0x04, 0x17
        /*001a*/ 	.short	(.L_11 - .L_10)
.L_10:
        /*001c*/ 	.word	0x00000000
        /*0020*/ 	.short	0x0000
        /*0022*/ 	.short	0x0000
        /*0024*/ 	.byte	0x00, 0xf0, 0x11, 0x00


	//----- nvinfo : EIATTR_SPARSE_MMA_MASK
	.align		4
.L_11:
        /*0028*/ 	.byte	0x03, 0x50
        /*002a*/ 	.short	0x0000


	//----- nvinfo : EIATTR_MAXREG_COUNT
	.align		4
        /*002c*/ 	.byte	0x03, 0x1b
        /*002e*/ 	.short	0x00ff


	//----- nvinfo : EIATTR_MERCURY_ISA_VERSION
	.align		4
        /*0030*/ 	.byte	0x03, 0x5f
        /*0032*/ 	.short	0x0101


	//----- nvinfo : EIATTR_VRC_CTA_INIT_COUNT
	.align		4
        /*0034*/ 	.byte	0x02, 0x4a
	.zero		1
	.zero		1


	//----- nvinfo : EIATTR_EXIT_INSTR_OFFSETS
	.align		4
        /*0038*/ 	.byte	0x04, 0x1c
        /*003a*/ 	.short	(.L_13 - .L_12)


	//   ....[0]....
.L_12:
        /*003c*/ 	.word	0x00000160


	//----- nvinfo : EIATTR_CBANK_PARAM_SIZE
	.align		4
.L_13:
        /*0040*/ 	.byte	0x03, 0x19
        /*0042*/ 	.short	0x0010


	//----- nvinfo : EIATTR_PARAM_CBANK
	.align		4
        /*0044*/ 	.byte	0x04, 0x0a
        /*0046*/ 	.short	(.L_15 - .L_14)
	.align		4
.L_14:
        /*0048*/ 	.word	index@(.nv.constant0._Z10set_kernelIiEviPT_)
        /*004c*/ 	.short	0x0380
        /*004e*/ 	.short	0x0010


	//----- nvinfo : EIATTR_SW_WAR
	.align		4
.L_15:
        /*0050*/ 	.byte	0x04, 0x36
        /*0052*/ 	.short	(.L_17 - .L_16)
.L_16:
        /*0054*/ 	.word	0x00000008
.L_17:


//--------------------- .nv.callgraph             --------------------------
	.section	.nv.callgraph,"",@"SHT_CUDA_CALLGRAPH"
	.align	4
	.sectionentsize	8
	.align		4
        /*0000*/ 	.word	0x00000000
	.align		4
        /*0004*/ 	.word	0xffffffff
	.align		4
        /*0008*/ 	.word	0x00000000
	.align		4
        /*000c*/ 	.word	0xfffffffe
	.align		4
        /*0010*/ 	.word	0x00000000
	.align		4
        /*0014*/ 	.word	0xfffffffd
	.align		4
        /*0018*/ 	.word	0x00000000
	.align		4
        /*001c*/ 	.word	0xfffffffc


//--------------------- .text._Z10set_kernelIiEviPT_ --------------------------
	.section	.text._Z10set_kernelIiEviPT_,"ax",@progbits
	.align	128
        .global         _Z10set_kernelIiEviPT_
        .type           _Z10set_kernelIiEviPT_,@function
        .size           _Z10set_kernelIiEviPT_,(.L_x_1 - _Z10set_kernelIiEviPT_)
        .other          _Z10set_kernelIiEviPT_,@"STO_CUDA_ENTRY STV_DEFAULT"
_Z10set_kernelIiEviPT_:
.text._Z10set_kernelIiEviPT_:
[----:B------:R-:W-:Y:S01]  /*0000*/  LDC R1, c[0x0][0x37c] ;  /* 0x0000df00ff017b82 */ /* 0x000fe20000000800 */
[----:B------:R-:W0:Y:S01]  /*0010*/  S2R R4, SR_CTAID.Y ;  /* 0x0000000000047919 */ /* 0x000e220000002600 */
[----:B------:R-:W0:Y:S06]  /*0020*/  LDCU UR4, c[0x0][0x370] ;  /* 0x00006e00ff0477ac */ /* 0x000e2c0008000800 */
[----:B------:R-:W1:Y:S01]  /*0030*/  LDC.64 R2, c[0x0][0x388] ;  /* 0x0000e200ff027b82 */ /* 0x000e620000000a00 */
[----:B------:R-:W0:Y:S01]  /*0040*/  S2R R5, SR_CTAID.X ;  /* 0x0000000000057919 */ /* 0x000e220000002500 */
[----:B------:R-:W2:Y:S01]  /*0050*/  LDCU UR6, c[0x0][0x368] ;  /* 0x00006d00ff0677ac */ /* 0x000ea20008000800 */
[----:B------:R-:W3:Y:S01]  /*0060*/  S2R R7, SR_TID.Z ;  /* 0x0000000000077919 */ /* 0x000ee20000002300 */
[----:B------:R-:W4:Y:S01]  /*0070*/  LDCU UR7, c[0x0][0x364] ;  /* 0x00006c80ff0777ac */ /* 0x000f220008000800 */
[----:B------:R-:W5:Y:S01]  /*0080*/  S2R R11, SR_TID.X ;  /* 0x00000000000b7919 */ /* 0x000f620000002100 */
[----:B------:R-:W5:Y:S01]  /*0090*/  LDCU UR8, c[0x0][0x360] ;  /* 0x00006c00ff0877ac */ /* 0x000f620008000800 */
[----:B------:R-:W4:Y:S01]  /*00a0*/  S2R R9, SR_TID.Y ;  /* 0x0000000000097919 */ /* 0x000f220000002200 */
[C---:B0-----:R-:W-:Y:S01]  /*00b0*/  IMAD R0, R4.reuse, UR4, R5 ;  /* 0x0000000404007c24 */ /* 0x041fe2000f8e0205 */
[----:B------:R-:W0:Y:S01]  /*00c0*/  LDCU.64 UR4, c[0x0][0x358] ;  /* 0x00006b00ff0477ac */ /* 0x000e220008000a00 */
[----:B---3--:R-:W-:-:S02]  /*00d0*/  IMAD R4, R4, 0x3e8, R7 ;  /* 0x000003e804047824 */ /* 0x008fc400078e0207 */
[----:B-----5:R-:W-:Y:S02]  /*00e0*/  IMAD R0, R0, UR8, R11 ;  /* 0x0000000800007c24 */ /* 0x020fe4000f8e020b */
[----:B------:R-:W-:Y:S02]  /*00f0*/  IMAD R4, R5, 0x2710, R4 ;  /* 0x0000271005047824 */ /* 0x000fe400078e0204 */
[----:B----4-:R-:W-:Y:S02]  /*0100*/  IMAD R0, R0, UR7, R9 ;  /* 0x0000000700007c24 */ /* 0x010fe4000f8e0209 */
[----:B------:R-:W-:Y:S02]  /*0110*/  IMAD R4, R11, 0x64, R4 ;  /* 0x000000640b047824 */ /* 0x000fe400078e0204 */
[----:B--2---:R-:W-:Y:S02]  /*0120*/  IMAD R5, R0, UR6, R7 ;  /* 0x0000000600057c24 */ /* 0x004fe4000f8e0207 */
[----:B------:R-:W-:-:S02]  /*0130*/  IMAD R7, R9, 0xa, R4 ;  /* 0x0000000a09077824 */ /* 0x000fc400078e0204 */
[----:B-1----:R-:W-:-:S05]  /*0140*/  IMAD.WIDE R2, R5, 0x4, R2 ;  /* 0x0000000405027825 */ /* 0x002fca00078e0202 */
[----:B0-----:R-:W-:Y:S01]  /*0150*/  STG.E desc[UR4][R2.64], R7 ;  /* 0x0000000702007986 */ /* 0x001fe2000c101904 */
[----:B------:R-:W-:Y:S05]  /*0160*/  EXIT ;  /* 0x000000000000794d */ /* 0x000fea0003800000 */
.L_x_0:
[----:B------:R-:W-:-:S00]  /*0170*/  BRA `(.L_x_0) ;  /* 0xfffffffc00fc7947 */ /* 0x000fc0000383ffff */
[----:B------:R-:W-:-:S00]  /*0180*/  NOP ;  /* 0x0000000000007918 */ /* 0x000fc00000000000 */
[----:B------:R-:W-:-:S00]  /*0190*/  NOP ;  /* 0x0000000000007918 */ /* 0x000fc00000000000 */
[----:B------:R-:W-:-:S00]  /*01a0*/  NOP ;  /* 0x0000000000007918 */ /* 0x000fc00000000000 */
[----:B------:R-:W-:-:S00]  /*01b0*/  NOP ;  /* 0x0000000000007918 */ /* 0x000fc00000000000 */
[----:B------:R-:W-:-:S00]  /*01c0*/  NOP ;  /* 0x0000000000007918 */ /* 0x000fc00000000000 */
[----:B------:R-:W-:-:S00]  /*01d0*/  NOP ;  /* 0x0000000000007918 */ /* 0x000fc00000000000 */
[----:B------:R-:W-:-:S00]  /*01e0*/  NOP ;  /* 0x0000000000007918 */ /* 0x000fc00000000000 */
[----:B------:R-:W-:-:S00]  /*01f0*/  NOP ;  /* 0x0000000000007918 */ /* 0x000fc00000000000 */
.L_x_1:


//--------------------- .nv.shared.reserved.0     --------------------------
	.section	.nv.shared.reserved.0,"aw",@nobits
	.weak		__nv_reservedSMEM_offset_0_alias
	.size		__nv_reservedSMEM_offset_0_alias, 0, 64
	.other		__nv_reservedSMEM_offset_0_alias,@"STO_CUDA_RESERVED_SHARED STV_DEFAULT"
__nv_reservedSMEM_offset_0_alias:
	.zero		0
	.zero		64


//--------------------- .nv.constant0._Z10set_kernelIiEviPT_ --------------------------
	.section	.nv.constant0._Z10set_kernelIiEviPT_,"a",@progbits
	.sectionflags	@""
	.align	4
.nv.constant0._Z10set_kernelIiEviPT_:
	.zero		912


//--------------------- SYMBOLS --------------------------

	.type		.nv.reservedSmem.offset0,@object
	.size		.nv.reservedSmem.offset0,0x4
